//
// Generated by NVIDIA NVVM Compiler
//
// Compiler Build ID: CL-36424714
// Cuda compilation tools, release 13.0, V13.0.88
// Based on NVVM 20.0.0
//

.version 9.0
.target sm_100
.address_size 64

	// .globl	_Z13jacobi_kernelPdS_PKdS_llld

.visible .entry _Z13jacobi_kernelPdS_PKdS_llld(
	.param .u64 .ptr .align 1 _Z13jacobi_kernelPdS_PKdS_llld_param_0,
	.param .u64 .ptr .align 1 _Z13jacobi_kernelPdS_PKdS_llld_param_1,
	.param .u64 .ptr .align 1 _Z13jacobi_kernelPdS_PKdS_llld_param_2,
	.param .u64 .ptr .align 1 _Z13jacobi_kernelPdS_PKdS_llld_param_3,
	.param .u64 _Z13jacobi_kernelPdS_PKdS_llld_param_4,
	.param .u64 _Z13jacobi_kernelPdS_PKdS_llld_param_5,
	.param .u64 _Z13jacobi_kernelPdS_PKdS_llld_param_6,
	.param .f64 _Z13jacobi_kernelPdS_PKdS_llld_param_7
)
{
	.reg .pred 	%p<2>;
	.reg .b32 	%r<17>;
	.reg .b64 	%rd<30>;
	.reg .b64 	%fd<17>;

	ld.param.u64 	%rd2, [_Z13jacobi_kernelPdS_PKdS_llld_param_0];
	ld.param.u64 	%rd3, [_Z13jacobi_kernelPdS_PKdS_llld_param_1];
	ld.param.u64 	%rd4, [_Z13jacobi_kernelPdS_PKdS_llld_param_2];
	ld.param.u64 	%rd5, [_Z13jacobi_kernelPdS_PKdS_llld_param_3];
	ld.param.u64 	%rd7, [_Z13jacobi_kernelPdS_PKdS_llld_param_4];
	ld.param.u64 	%rd6, [_Z13jacobi_kernelPdS_PKdS_llld_param_6];
	ld.param.f64 	%fd1, [_Z13jacobi_kernelPdS_PKdS_llld_param_7];
	mov.u32 	%r5, %ctaid.x;
	mov.u32 	%r6, %ntid.x;
	mov.u32 	%r7, %tid.x;
	mad.lo.s32 	%r8, %r5, %r6, %r7;
	add.s32 	%r1, %r8, 1;
	mov.u32 	%r9, %ctaid.y;
	mov.u32 	%r10, %ntid.y;
	mul.lo.s32 	%r2, %r9, %r10;
	mov.u32 	%r3, %tid.y;
	add.s32 	%r11, %r3, %r2;
	add.s32 	%r4, %r11, 1;
	cvt.u32.u64 	%r12, %rd6;
	mad.lo.s32 	%r13, %r12, %r11, %r12;
	add.s32 	%r14, %r13, %r1;
	cvt.s64.s32 	%rd1, %r14;
	setp.le.s64 	%p1, %rd7, %rd1;
	@%p1 bra 	$L__BB0_2;
	cvta.to.global.u64 	%rd8, %rd4;
	cvta.to.global.u64 	%rd9, %rd2;
	cvta.to.global.u64 	%rd10, %rd3;
	cvta.to.global.u64 	%rd11, %rd5;
	cvt.u64.u32 	%rd12, %r4;
	cvt.s64.s32 	%rd13, %r1;
	mad.lo.s64 	%rd14, %rd6, %rd12, %rd13;
	shl.b64 	%rd15, %rd14, 3;
	add.s64 	%rd16, %rd8, %rd15;
	ld.global.f64 	%fd2, [%rd16];
	cvt.u64.u32 	%rd17, %r11;
	mad.lo.s64 	%rd18, %rd6, %rd17, %rd13;
	shl.b64 	%rd19, %rd18, 3;
	add.s64 	%rd20, %rd9, %rd19;
	ld.global.f64 	%fd3, [%rd20];
	fma.rn.f64 	%fd4, %fd1, %fd2, %fd3;
	add.s32 	%r16, %r4, 1;
	cvt.u64.u32 	%rd21, %r16;
	mad.lo.s64 	%rd22, %rd6, %rd21, %rd13;
	shl.b64 	%rd23, %rd22, 3;
	add.s64 	%rd24, %rd9, %rd23;
	ld.global.f64 	%fd5, [%rd24];
	add.f64 	%fd6, %fd4, %fd5;
	add.s64 	%rd25, %rd9, %rd15;
	ld.global.f64 	%fd7, [%rd25+8];
	add.f64 	%fd8, %fd6, %fd7;
	ld.global.f64 	%fd9, [%rd25+-8];
	add.f64 	%fd10, %fd8, %fd9;
	mul.f64 	%fd11, %fd10, 0d3FD0000000000000;
	shl.b64 	%rd26, %rd1, 3;
	add.s64 	%rd27, %rd10, %rd26;
	st.global.f64 	[%rd27], %fd11;
	bar.sync 	0;
	ld.global.f64 	%fd12, [%rd27];
	add.s64 	%rd28, %rd9, %rd26;
	ld.global.f64 	%fd13, [%rd28];
	sub.f64 	%fd14, %fd12, %fd13;
	abs.f64 	%fd15, %fd14;
	add.s64 	%rd29, %rd11, %rd26;
	st.global.f64 	[%rd29], %fd15;
	ld.global.f64 	%fd16, [%rd27];
	st.global.f64 	[%rd28], %fd16;
$L__BB0_2:
	ret;

}


// ===== COMPILED SASS (sm_100) =====

	.target	sm_100

	.elftype	@"ET_EXEC"


//--------------------- .note.nv.tkinfo           --------------------------
	.section	.note.nv.tkinfo,"",@"SHT_NOTE"
	.sectionflags	@"SHF_NOTE_NV_TKINFO"
	.tkinfo
        /*0018*/ 	.word	0x00000002
        /*0030*/ 	.string	""
        /*0030*/ 	.string	"ptxas"
        /*0030*/ 	.string	"Cuda compilation tools, release 13.0, V13.0.88"
        /*0030*/ 	.string	"Build cuda_13.0.r13.0/compiler.36424714_0"
        /*0030*/ 	.string	"-arch sm_100 -m 64 "



//--------------------- .note.nv.cuinfo           --------------------------
	.section	.note.nv.cuinfo,"",@"SHT_NOTE"
	.sectionflags	@"SHF_NOTE_NV_CUINFO"
        /*0018*/ 	.short	0x0002
        /*001a*/ 	.short	0x0064
        /*001c*/ 	.short	0x0082
	.zero		2


//--------------------- .nv.info                  --------------------------
	.section	.nv.info,"",@"SHT_CUDA_INFO"
	.align	4


	//----- nvinfo : EIATTR_REGCOUNT
	.align		4
        /*0000*/ 	.byte	0x04, 0x2f
        /*0002*/ 	.short	(.L_1 - .L_0)
	.align		4
.L_0:
        /*0004*/ 	.word	index@(_Z13jacobi_kernelPdS_PKdS_llld)
        /*0008*/ 	.word	0x00000014


	//----- nvinfo : EIATTR_FRAME_SIZE
	.align		4
.L_1:
        /*000c*/ 	.byte	0x04, 0x11
        /*000e*/ 	.short	(.L_3 - .L_2)
	.align		4
.L_2:
        /*0010*/ 	.word	index@(_Z13jacobi_kernelPdS_PKdS_llld)
        /*0014*/ 	.word	0x00000000


	//----- nvinfo : EIATTR_MIN_STACK_SIZE
	.align		4
.L_3:
        /*0018*/ 	.byte	0x04, 0x12
        /*001a*/ 	.short	(.L_5 - .L_4)
	.align		4
.L_4:
        /*001c*/ 	.word	index@(_Z13jacobi_kernelPdS_PKdS_llld)
        /*0020*/ 	.word	0x00000000
.L_5:


//--------------------- .nv.compat                --------------------------
	.section	.nv.compat,"",@"SHT_CUDA_COMPAT_INFO"
	.align	4
        /*0000*/ 	.byte	0x02, 0x09, 0x00, 0x00, 0x02, 0x02, 0x01, 0x00, 0x02, 0x05, 0x05, 0x00, 0x03, 0x07, 0x01, 0x01
        /*0010*/ 	.byte	0x02, 0x03, 0x00, 0x00, 0x02, 0x06, 0x01, 0x00, 0x04, 0x0b, 0x08, 0x00, 0x01, 0x00, 0x00, 0x00
        /*0020*/ 	.byte	0x00, 0x00, 0x00, 0x00


//--------------------- .nv.info._Z13jacobi_kernelPdS_PKdS_llld --------------------------
	.section	.nv.info._Z13jacobi_kernelPdS_PKdS_llld,"",@"SHT_CUDA_INFO"
	.sectionflags	@""
	.align	4


	//----- nvinfo : EIATTR_CUDA_API_VERSION
	.align		4
        /*0000*/ 	.byte	0x04, 0x37
        /*0002*/ 	.short	(.L_7 - .L_6)
.L_6:
        /*0004*/ 	.word	0x00000082


	//----- nvinfo : EIATTR_KPARAM_INFO
	.align		4
.L_7:
        /*0008*/ 	.byte	0x04, 0x17
        /*000a*/ 	.short	(.L_9 - .L_8)
.L_8:
        /*000c*/ 	.word	0x00000000
        /*0010*/ 	.short	0x0007
        /*0012*/ 	.short	0x0038
        /*0014*/ 	.byte	0x00, 0xf0, 0x21, 0x00


	//----- nvinfo : EIATTR_KPARAM_INFO
	.align		4
.L_9:
        /*0018*/ 	.byte	0x04, 0x17
        /*001a*/ 	.short	(.L_11 - .L_10)
.L_10:
        /*001c*/ 	.word	0x00000000
        /*0020*/ 	.short	0x0006
        /*0022*/ 	.short	0x0030
        /*0024*/ 	.byte	0x00, 0xf0, 0x21, 0x00


	//----- nvinfo : EIATTR_KPARAM_INFO
	.align		4
.L_11:
        /*0028*/ 	.byte	0x04, 0x17
        /*002a*/ 	.short	(.L_13 - .L_12)
.L_12:
        /*002c*/ 	.word	0x00000000
        /*0030*/ 	.short	0x0005
        /*0032*/ 	.short	0x0028
        /*0034*/ 	.byte	0x00, 0xf0, 0x21, 0x00


	//----- nvinfo : EIATTR_KPARAM_INFO
	.align		4
.L_13:
        /*0038*/ 	.byte	0x04, 0x17
        /*003a*/ 	.short	(.L_15 - .L_14)
.L_14:
        /*003c*/ 	.word	0x00000000
        /*0040*/ 	.short	0x0004
        /*0042*/ 	.short	0x0020
        /*0044*/ 	.byte	0x00, 0xf0, 0x21, 0x00


	//----- nvinfo : EIATTR_KPARAM_INFO
	.align		4
.L_15:
        /*0048*/ 	.byte	0x04, 0x17
        /*004a*/ 	.short	(.L_17 - .L_16)
.L_16:
        /*004c*/ 	.word	0x00000000
        /*0050*/ 	.short	0x0003
        /*0052*/ 	.short	0x0018
        /*0054*/ 	.byte	0x00, 0xf5, 0x21, 0x00


	//----- nvinfo : EIATTR_KPARAM_INFO
	.align		4
.L_17:
        /*0058*/ 	.byte	0x04, 0x17
        /*005a*/ 	.short	(.L_19 - .L_18)
.L_18:
        /*005c*/ 	.word	0x00000000
        /*0060*/ 	.short	0x0002
        /*0062*/ 	.short	0x0010
        /*0064*/ 	.byte	0x00, 0xf5, 0x21, 0x00


	//----- nvinfo : EIATTR_KPARAM_INFO
	.align		4
.L_19:
        /*0068*/ 	.byte	0x04, 0x17
        /*006a*/ 	.short	(.L_21 - .L_20)
.L_20:
        /*006c*/ 	.word	0x00000000
        /*0070*/ 	.short	0x0001
        /*0072*/ 	.short	0x0008
        /*0074*/ 	.byte	0x00, 0xf5, 0x21, 0x00


	//----- nvinfo : EIATTR_KPARAM_INFO
	.align		4
.L_21:
        /*0078*/ 	.byte	0x04, 0x17
        /*007a*/ 	.short	(.L_23 - .L_22)
.L_22:
        /*007c*/ 	.word	0x00000000
        /*0080*/ 	.short	0x0000
        /*0082*/ 	.short	0x0000
        /*0084*/ 	.byte	0x00, 0xf5, 0x21, 0x00


	//----- nvinfo : EIATTR_SPARSE_MMA_MASK
	.align		4
.L_23:
        /*0088*/ 	.byte	0x03, 0x50
        /*008a*/ 	.short	0x0000


	//----- nvinfo : EIATTR_MAXREG_COUNT
	.align		4
        /*008c*/ 	.byte	0x03, 0x1b
        /*008e*/ 	.short	0x00ff


	//----- nvinfo : EIATTR_NUM_BARRIERS
	.align		4
        /*0090*/ 	.byte	0x02, 0x4c
        /*0092*/ 	.byte	0x01
	.zero		1


	//----- nvinfo : EIATTR_MERCURY_ISA_VERSION
	.align		4
        /*0094*/ 	.byte	0x03, 0x5f
        /*0096*/ 	.short	0x0101


	//----- nvinfo : EIATTR_VRC_CTA_INIT_COUNT
	.align		4
        /*0098*/ 	.byte	0x02, 0x4a
	.zero		1
	.zero		1


	//----- nvinfo : EIATTR_EXIT_INSTR_OFFSETS
	.align		4
        /*009c*/ 	.byte	0x04, 0x1c
        /*009e*/ 	.short	(.L_25 - .L_24)


	//   ....[0]....
.L_24:
        /*00a0*/ 	.word	0x00000110


	//   ....[1]....
        /*00a4*/ 	.word	0x00000460


	//----- nvinfo : EIATTR_CBANK_PARAM_SIZE
	.align		4
.L_25:
        /*00a8*/ 	.byte	0x03, 0x19
        /*00aa*/ 	.short	0x0040


	//----- nvinfo : EIATTR_PARAM_CBANK
	.align		4
        /*00ac*/ 	.byte	0x04, 0x0a
        /*00ae*/ 	.short	(.L_27 - .L_26)
	.align		4
.L_26:
        /*00b0*/ 	.word	index@(.nv.constant0._Z13jacobi_kernelPdS_PKdS_llld)
        /*00b4*/ 	.short	0x0380
        /*00b6*/ 	.short	0x0040


	//----- nvinfo : EIATTR_SW_WAR
	.align		4
.L_27:
        /*00b8*/ 	.byte	0x04, 0x36
        /*00ba*/ 	.short	(.L_29 - .L_28)
.L_28:
        /*00bc*/ 	.word	0x00000008
.L_29:


//--------------------- .nv.callgraph             --------------------------
	.section	.nv.callgraph,"",@"SHT_CUDA_CALLGRAPH"
	.align	4
	.sectionentsize	8
	.align		4
        /*0000*/ 	.word	0x00000000
	.align		4
        /*0004*/ 	.word	0xffffffff
	.align		4
        /*0008*/ 	.word	0x00000000
	.align		4
        /*000c*/ 	.word	0xfffffffe
	.align		4
        /*0010*/ 	.word	0x00000000
	.align		4
        /*0014*/ 	.word	0xfffffffd
	.align		4
        /*0018*/ 	.word	0x00000000
	.align		4
        /*001c*/ 	.word	0xfffffffc


//--------------------- .text._Z13jacobi_kernelPdS_PKdS_llld --------------------------
	.section	.text._Z13jacobi_kernelPdS_PKdS_llld,"ax",@progbits
	.align	128
        .global         _Z13jacobi_kernelPdS_PKdS_llld
        .type           _Z13jacobi_kernelPdS_PKdS_llld,@function
        .size           _Z13jacobi_kernelPdS_PKdS_llld,(.L_x_1 - _Z13jacobi_kernelPdS_PKdS_llld)
        .other          _Z13jacobi_kernelPdS_PKdS_llld,@"STO_CUDA_ENTRY STV_DEFAULT"
_Z13jacobi_kernelPdS_PKdS_llld:
.text._Z13jacobi_kernelPdS_PKdS_llld:
[----:B------:R-:W-:Y:S01]  /*0000*/  LDC R1, c[0x0][0x37c] ;  /* 0x0000df00ff017b82 */ /* 0x000fe20000000800 */
[----:B------:R-:W0:Y:S07]  /*0010*/  S2R R3, SR_TID.X ;  /* 0x0000000000037919 */ /* 0x000e2e0000002100 */
[----:B------:R-:W0:Y:S01]  /*0020*/  LDC R4, c[0x0][0x360] ;  /* 0x0000d800ff047b82 */ /* 0x000e220000000800 */
[----:B------:R-:W1:Y:S01]  /*0030*/  LDCU.64 UR6, c[0x0][0x3a0] ;  /* 0x00007400ff0677ac */ /* 0x000e620008000a00 */
[----:B------:R-:W2:Y:S06]  /*0040*/  S2R R0, SR_TID.Y ;  /* 0x0000000000007919 */ /* 0x000eac0000002200 */
[----:B------:R-:W0:Y:S08]  /*0050*/  S2UR UR4, SR_CTAID.X ;  /* 0x00000000000479c3 */ /* 0x000e300000002500 */
[----:B------:R-:W2:Y:S08]  /*0060*/  S2UR UR5, SR_CTAID.Y ;  /* 0x00000000000579c3 */ /* 0x000eb00000002600 */
[----:B------:R-:W2:Y:S08]  /*0070*/  LDC R9, c[0x0][0x364] ;  /* 0x0000d900ff097b82 */ /* 0x000eb00000000800 */
[----:B------:R-:W3:Y:S01]  /*0080*/  LDC R14, c[0x0][0x3b0] ;  /* 0x0000ec00ff0e7b82 */ /* 0x000ee20000000800 */
[----:B0-----:R-:W-:-:S04]  /*0090*/  IMAD R4, R4, UR4, R3 ;  /* 0x0000000404047c24 */ /* 0x001fc8000f8e0203 */
[----:B------:R-:W-:Y:S02]  /*00a0*/  VIADD R4, R4, 0x1 ;  /* 0x0000000104047836 */ /* 0x000fe40000000000 */
[----:B--2---:R-:W-:-:S04]  /*00b0*/  IMAD R9, R9, UR5, R0 ;  /* 0x0000000509097c24 */ /* 0x004fc8000f8e0200 */
[----:B---3--:R-:W-:-:S04]  /*00c0*/  IMAD R3, R9, R14, R14 ;  /* 0x0000000e09037224 */ /* 0x008fc800078e020e */
[----:B------:R-:W-:-:S05]  /*00d0*/  IMAD.IADD R0, R4, 0x1, R3 ;  /* 0x0000000104007824 */ /* 0x000fca00078e0203 */
[----:B-1----:R-:W-:Y:S02]  /*00e0*/  ISETP.GE.U32.AND P0, PT, R0, UR6, PT ;  /* 0x0000000600007c0c */ /* 0x002fe4000bf06070 */
[----:B------:R-:W-:-:S04]  /*00f0*/  SHF.R.S32.HI R3, RZ, 0x1f, R0 ;  /* 0x0000001fff037819 */ /* 0x000fc80000011400 */
[----:B------:R-:W-:-:S13]  /*0100*/  ISETP.GE.AND.EX P0, PT, R3, UR7, PT, P0 ;  /* 0x0000000703007c0c */ /* 0x000fda000bf06300 */
[----:B------:R-:W-:Y:S05]  /*0110*/  @P0 EXIT ;  /* 0x000000000000094d */ /* 0x000fea0003800000 */
[----:B------:R-:W0:Y:S01]  /*0120*/  LDCU UR6, c[0x0][0x3b4] ;  /* 0x00007680ff0677ac */ /* 0x000e220008000800 */
[--C-:B------:R-:W-:Y:S01]  /*0130*/  SHF.R.S32.HI R5, RZ, 0x1f, R4.reuse ;  /* 0x0000001fff057819 */ /* 0x100fe20000011404 */
[----:B------:R-:W-:Y:S01]  /*0140*/  VIADD R13, R9, 0x1 ;  /* 0x00000001090d7836 */ /* 0x000fe20000000000 */
[----:B------:R-:W1:Y:S03]  /*0150*/  LDCU.128 UR12, c[0x0][0x380] ;  /* 0x00007000ff0c77ac */ /* 0x000e660008000c00 */
[-CC-:B------:R-:W-:Y:S01]  /*0160*/  IMAD.WIDE.U32 R10, R13, R14.reuse, R4.reuse ;  /* 0x0000000e0d0a7225 */ /* 0x180fe200078e0004 */
[----:B------:R-:W2:Y:S03]  /*0170*/  LDCU.64 UR8, c[0x0][0x390] ;  /* 0x00007200ff0877ac */ /* 0x000ea60008000a00 */
[----:B------:R-:W-:Y:S01]  /*0180*/  IMAD.WIDE.U32 R6, R9, R14, R4 ;  /* 0x0000000e09067225 */ /* 0x000fe200078e0004 */
[----:B------:R-:W3:Y:S03]  /*0190*/  LDCU.64 UR4, c[0x0][0x358] ;  /* 0x00006b00ff0477ac */ /* 0x000ee60008000a00 */
[----:B------:R-:W-:-:S02]  /*01a0*/  IMAD.SHL.U32 R12, R10, 0x8, RZ ;  /* 0x000000080a0c7824 */ /* 0x000fc400078e00ff */
[----:B0-----:R-:W-:Y:S02]  /*01b0*/  IMAD R11, R13, UR6, R11 ;  /* 0x000000060d0b7c24 */ /* 0x001fe4000f8e020b */
[C---:B------:R-:W-:Y:S02]  /*01c0*/  VIADD R13, R9.reuse, 0x2 ;  /* 0x00000002090d7836 */ /* 0x040fe40000000000 */
[----:B------:R-:W-:Y:S01]  /*01d0*/  IMAD R9, R9, UR6, R7 ;  /* 0x0000000609097c24 */ /* 0x000fe2000f8e0207 */
[----:B------:R-:W-:Y:S01]  /*01e0*/  SHF.L.U64.HI R2, R10, 0x3, R11 ;  /* 0x000000030a027819 */ /* 0x000fe2000001020b */
[C---:B------:R-:W-:Y:S01]  /*01f0*/  IMAD.WIDE.U32 R4, R13.reuse, R14, R4 ;  /* 0x0000000e0d047225 */ /* 0x040fe200078e0004 */
[----:B-1----:R-:W-:Y:S02]  /*0200*/  LEA R8, P1, R6, UR12, 0x3 ;  /* 0x0000000c06087c11 */ /* 0x002fe4000f8218ff */
[----:B--2---:R-:W-:Y:S01]  /*0210*/  IADD3 R10, P0, PT, R12, UR8, RZ ;  /* 0x000000080c0a7c10 */ /* 0x004fe2000ff1e0ff */
[----:B------:R-:W-:Y:S01]  /*0220*/  IMAD R13, R13, UR6, R5 ;  /* 0x000000060d0d7c24 */ /* 0x000fe2000f8e0205 */
[----:B------:R-:W-:Y:S01]  /*0230*/  LEA.HI.X R9, R6, UR13, R9, 0x3, P1 ;  /* 0x0000000d06097c11 */ /* 0x000fe200088f1c09 */
[----:B------:R-:W0:Y:S01]  /*0240*/  LDCU.64 UR6, c[0x0][0x3b8] ;  /* 0x00007700ff0677ac */ /* 0x000e220008000a00 */
[----:B------:R-:W-:-:S02]  /*0250*/  IADD3.X R11, PT, PT, R2, UR9, RZ, P0, !PT ;  /* 0x00000009020b7c10 */ /* 0x000fc400087fe4ff */
[C---:B------:R-:W-:Y:S02]  /*0260*/  LEA R6, P0, R4.reuse, UR12, 0x3 ;  /* 0x0000000c04067c11 */ /* 0x040fe4000f8018ff */
[----:B---3--:R-:W0:Y:S02]  /*0270*/  LDG.E.64 R8, desc[UR4][R8.64] ;  /* 0x0000000408087981 */ /* 0x008e24000c1e1b00 */
[----:B------:R-:W-:Y:S02]  /*0280*/  LEA.HI.X R7, R4, UR13, R13, 0x3, P0 ;  /* 0x0000000d04077c11 */ /* 0x000fe400080f1c0d */
[----:B------:R-:W0:Y:S01]  /*0290*/  LDG.E.64 R10, desc[UR4][R10.64] ;  /* 0x000000040a0a7981 */ /* 0x000e22000c1e1b00 */
[----:B------:R-:W-:-:S03]  /*02a0*/  IADD3 R12, P0, PT, R12, UR12, RZ ;  /* 0x0000000c0c0c7c10 */ /* 0x000fc6000ff1e0ff */
[----:B------:R-:W2:Y:S01]  /*02b0*/  LDG.E.64 R6, desc[UR4][R6.64] ;  /* 0x0000000406067981 */ /* 0x000ea2000c1e1b00 */
[----:B------:R-:W-:-:S05]  /*02c0*/  IADD3.X R13, PT, PT, R2, UR13, RZ, P0, !PT ;  /* 0x0000000d020d7c10 */ /* 0x000fca00087fe4ff */
[----:B------:R-:W3:Y:S04]  /*02d0*/  LDG.E.64 R14, desc[UR4][R12.64+0x8] ;  /* 0x000008040c0e7981 */ /* 0x000ee8000c1e1b00 */
[----:B------:R-:W4:Y:S01]  /*02e0*/  LDG.E.64 R16, desc[UR4][R12.64+-0x8] ;  /* 0xfffff8040c107981 */ /* 0x000f22000c1e1b00 */
[----:B0-----:R-:W-:Y:S01]  /*02f0*/  DFMA R4, R10, UR6, R8 ;  /* 0x000000060a047c2b */ /* 0x001fe20008000008 */
[----:B------:R-:W0:Y:S07]  /*0300*/  LDCU.64 UR6, c[0x0][0x398] ;  /* 0x00007300ff0677ac */ /* 0x000e2e0008000a00 */
[----:B--2---:R-:W-:-:S08]  /*0310*/  DADD R4, R4, R6 ;  /* 0x0000000004047229 */ /* 0x004fd00000000006 */
[----:B---3--:R-:W-:Y:S01]  /*0320*/  DADD R4, R4, R14 ;  /* 0x0000000004047229 */ /* 0x008fe2000000000e */
[C---:B------:R-:W-:Y:S01]  /*0330*/  IMAD.SHL.U32 R14, R0.reuse, 0x8, RZ ;  /* 0x00000008000e7824 */ /* 0x040fe200078e00ff */
[----:B------:R-:W-:-:S04]  /*0340*/  SHF.L.U64.HI R0, R0, 0x3, R3 ;  /* 0x0000000300007819 */ /* 0x000fc80000010203 */
[C---:B------:R-:W-:Y:S02]  /*0350*/  IADD3 R2, P0, PT, R14.reuse, UR14, RZ ;  /* 0x0000000e0e027c10 */ /* 0x040fe4000ff1e0ff */
[----:B----4-:R-:W-:Y:S01]  /*0360*/  DADD R4, R4, R16 ;  /* 0x0000000004047229 */ /* 0x010fe20000000010 */
[----:B------:R-:W-:Y:S02]  /*0370*/  IADD3 R8, P1, PT, R14, UR12, RZ ;  /* 0x0000000c0e087c10 */ /* 0x000fe4000ff3e0ff */
[C---:B------:R-:W-:Y:S02]  /*0380*/  IADD3.X R3, PT, PT, R0.reuse, UR15, RZ, P0, !PT ;  /* 0x0000000f00037c10 */ /* 0x040fe400087fe4ff */
[----:B------:R-:W-:-:S03]  /*0390*/  IADD3.X R9, PT, PT, R0, UR13, RZ, P1, !PT ;  /* 0x0000000d00097c10 */ /* 0x000fc60008ffe4ff */
[----:B------:R-:W-:-:S07]  /*03a0*/  DMUL R4, R4, 0.25 ;  /* 0x3fd0000004047828 */ /* 0x000fce0000000000 */
[----:B------:R-:W-:Y:S01]  /*03b0*/  STG.E.64 desc[UR4][R2.64], R4 ;  /* 0x0000000402007986 */ /* 0x000fe2000c101b04 */
[----:B------:R-:W-:Y:S06]  /*03c0*/  BAR.SYNC.DEFER_BLOCKING 0x0 ;  /* 0x0000000000007b1d */ /* 0x000fec0000010000 */
[----:B------:R-:W2:Y:S04]  /*03d0*/  LDG.E.64 R6, desc[UR4][R2.64] ;  /* 0x0000000402067981 */ /* 0x000ea8000c1e1b00 */
[----:B------:R-:W2:Y:S02]  /*03e0*/  LDG.E.64 R10, desc[UR4][R8.64] ;  /* 0x00000004080a7981 */ /* 0x000ea4000c1e1b00 */
[----:B--2---:R-:W-:Y:S01]  /*03f0*/  DADD R6, R6, -R10 ;  /* 0x0000000006067229 */ /* 0x004fe2000000080a */
[----:B0-----:R-:W-:-:S04]  /*0400*/  IADD3 R10, P0, PT, R14, UR6, RZ ;  /* 0x000000060e0a7c10 */ /* 0x001fc8000ff1e0ff */
[----:B------:R-:W-:-:S03]  /*0410*/  IADD3.X R11, PT, PT, R0, UR7, RZ, P0, !PT ;  /* 0x00000007000b7c10 */ /* 0x000fc600087fe4ff */
[----:B------:R-:W-:-:S07]  /*0420*/  DADD R12, -RZ, |R6| ;  /* 0x00000000ff0c7229 */ /* 0x000fce0000000506 */
[----:B------:R-:W-:Y:S04]  /*0430*/  STG.E.64 desc[UR4][R10.64], R12 ;  /* 0x0000000c0a007986 */ /* 0x000fe8000c101b04 */
[----:B------:R-:W2:Y:S04]  /*0440*/  LDG.E.64 R6, desc[UR4][R2.64] ;  /* 0x0000000402067981 */ /* 0x000ea8000c1e1b00 */
[----:B--2---:R-:W-:Y:S01]  /*0450*/  STG.E.64 desc[UR4][R8.64], R6 ;  /* 0x0000000608007986 */ /* 0x004fe2000c101b04 */
[----:B------:R-:W-:Y:S05]  /*0460*/  EXIT ;  /* 0x000000000000794d */ /* 0x000fea0003800000 */
.L_x_0:
[----:B------:R-:W-:-:S00]  /*0470*/  BRA `(.L_x_0) ;  /* 0xfffffffc00fc7947 */ /* 0x000fc0000383ffff */
[----:B------:R-:W-:-:S00]  /*0480*/  NOP ;  /* 0x0000000000007918 */ /* 0x000fc00000000000 */
[----:B------:R-:W-:-:S00]  /*0490*/  NOP ;  /* 0x0000000000007918 */ /* 0x000fc00000000000 */
[----:B------:R-:W-:-:S00]  /*04a0*/  NOP ;  /* 0x0000000000007918 */ /* 0x000fc00000000000 */
[----:B------:R-:W-:-:S00]  /*04b0*/  NOP ;  /* 0x0000000000007918 */ /* 0x000fc00000000000 */
[----:B------:R-:W-:-:S00]  /*04c0*/  NOP ;  /* 0x0000000000007918 */ /* 0x000fc00000000000 */
[----:B------:R-:W-:-:S00]  /*04d0*/  NOP ;  /* 0x0000000000007918 */ /* 0x000fc00000000000 */
[----:B------:R-:W-:-:S00]  /*04e0*/  NOP ;  /* 0x0000000000007918 */ /* 0x000fc00000000000 */
[----:B------:R-:W-:-:S00]  /*04f0*/  NOP ;  /* 0x0000000000007918 */ /* 0x000fc00000000000 */
.L_x_1:


//--------------------- .nv.shared.reserved.0     --------------------------
	.section	.nv.shared.reserved.0,"aw",@nobits
	.weak		__nv_reservedSMEM_offset_0_alias
	.size		__nv_reservedSMEM_offset_0_alias, 0, 64
	.other		__nv_reservedSMEM_offset_0_alias,@"STO_CUDA_RESERVED_SHARED STV_DEFAULT"
__nv_reservedSMEM_offset_0_alias:
	.zero		0
	.zero		64


//--------------------- .nv.constant0._Z13jacobi_kernelPdS_PKdS_llld --------------------------
	.section	.nv.constant0._Z13jacobi_kernelPdS_PKdS_llld,"a",@progbits
	.sectionflags	@""
	.align	4
.nv.constant0._Z13jacobi_kernelPdS_PKdS_llld:
	.zero		960


//--------------------- SYMBOLS --------------------------

	.type		.nv.reservedSmem.offset0,@object
	.size		.nv.reservedSmem.offset0,0x4
